	.headerflags	@"EF_CUDA_TEXMODE_UNIFIED EF_CUDA_64BIT_ADDRESS EF_CUDA_ACCELERATORS EF_CUDA_SM90 EF_CUDA_VIRTUAL_SM(EF_CUDA_SM90)"
	.elftype	@"ET_EXEC"


//--------------------- .nv.info                  --------------------------
	.section	.nv.info,"",@"SHT_CUDA_INFO"
	.align	4


	//----- nvinfo : EIATTR_REGCOUNT
	.align		4
        /*0000*/ 	.byte	0x04, 0x2f
        /*0002*/ 	.short	(.L_3 - .L_2)
	.align		4
.L_2:
        /*0004*/ 	.word	index@(triton_poi_fused__native_batch_norm_legit_no_training_add_relu_15)
        /*0008*/ 	.word	0x0000001a


	//----- nvinfo : EIATTR_MIN_STACK_SIZE
	.align		4
.L_3:
        /*000c*/ 	.byte	0x04, 0x12
        /*000e*/ 	.short	(.L_5 - .L_4)
	.align		4
.L_4:
        /*0010*/ 	.word	index@(triton_poi_fused__native_batch_norm_legit_no_training_add_relu_15)
        /*0014*/ 	.word	0x00000000


	//----- nvinfo : EIATTR_FRAME_SIZE
	.align		4
.L_5:
        /*0018*/ 	.byte	0x04, 0x11
        /*001a*/ 	.short	(.L_7 - .L_6)
	.align		4
.L_6:
        /*001c*/ 	.word	index@(triton_poi_fused__native_batch_norm_legit_no_training_add_relu_15)
        /*0020*/ 	.word	0x00000000


	//----- nvinfo : EIATTR_MIN_STACK_SIZE
	.align		4
.L_7:
        /*0024*/ 	.byte	0x04, 0x12
        /*0026*/ 	.short	(.L_9 - .L_8)
	.align		4
.L_8:
        /*0028*/ 	.word	index@(triton_poi_fused__native_batch_norm_legit_no_training_add_relu_15)
        /*002c*/ 	.word	0x00000000
.L_9:


//--------------------- .nv.info.triton_poi_fused__native_batch_norm_legit_no_training_add_relu_15 --------------------------
	.section	.nv.info.triton_poi_fused__native_batch_norm_legit_no_training_add_relu_15,"",@"SHT_CUDA_INFO"
	.sectionflags	@""
	.align	4


	//----- nvinfo : EIATTR_CUDA_API_VERSION
	.align		4
        /*0000*/ 	.byte	0x04, 0x37
        /*0002*/ 	.short	(.L_11 - .L_10)
.L_10:
        /*0004*/ 	.word	0x0000007c


	//----- nvinfo : EIATTR_KPARAM_INFO
	.align		4
.L_11:
        /*0008*/ 	.byte	0x04, 0x17
        /*000a*/ 	.short	(.L_13 - .L_12)
.L_12:
        /*000c*/ 	.word	0x00000000
        /*0010*/ 	.short	0x000b
        /*0012*/ 	.short	0x0058
        /*0014*/ 	.byte	0x00, 0xf0, 0x11, 0x00


	//----- nvinfo : EIATTR_KPARAM_INFO
	.align		4
.L_13:
        /*0018*/ 	.byte	0x04, 0x17
        /*001a*/ 	.short	(.L_15 - .L_14)
.L_14:
        /*001c*/ 	.word	0x00000000
        /*0020*/ 	.short	0x000a
        /*0022*/ 	.short	0x0050
        /*0024*/ 	.byte	0x00, 0xf4, 0x21, 0x00


	//----- nvinfo : EIATTR_KPARAM_INFO
	.align		4
.L_15:
        /*0028*/ 	.byte	0x04, 0x17
        /*002a*/ 	.short	(.L_17 - .L_16)
.L_16:
        /*002c*/ 	.word	0x00000000
        /*0030*/ 	.short	0x0009
        /*0032*/ 	.short	0x0048
        /*0034*/ 	.byte	0x00, 0xf4, 0x21, 0x00


	//----- nvinfo : EIATTR_KPARAM_INFO
	.align		4
.L_17:
        /*0038*/ 	.byte	0x04, 0x17
        /*003a*/ 	.short	(.L_19 - .L_18)
.L_18:
        /*003c*/ 	.word	0x00000000
        /*0040*/ 	.short	0x0008
        /*0042*/ 	.short	0x0040
        /*0044*/ 	.byte	0x00, 0xf4, 0x21, 0x00


	//----- nvinfo : EIATTR_KPARAM_INFO
	.align		4
.L_19:
        /*0048*/ 	.byte	0x04, 0x17
        /*004a*/ 	.short	(.L_21 - .L_20)
.L_20:
        /*004c*/ 	.word	0x00000000
        /*0050*/ 	.short	0x0007
        /*0052*/ 	.short	0x0038
        /*0054*/ 	.byte	0x00, 0xf4, 0x21, 0x00


	//----- nvinfo : EIATTR_KPARAM_INFO
	.align		4
.L_21:
        /*0058*/ 	.byte	0x04, 0x17
        /*005a*/ 	.short	(.L_23 - .L_22)
.L_22:
        /*005c*/ 	.word	0x00000000
        /*0060*/ 	.short	0x0006
        /*0062*/ 	.short	0x0030
        /*0064*/ 	.byte	0x00, 0xf4, 0x21, 0x00


	//----- nvinfo : EIATTR_KPARAM_INFO
	.align		4
.L_23:
        /*0068*/ 	.byte	0x04, 0x17
        /*006a*/ 	.short	(.L_25 - .L_24)
.L_24:
        /*006c*/ 	.word	0x00000000
        /*0070*/ 	.short	0x0005
        /*0072*/ 	.short	0x0028
        /*0074*/ 	.byte	0x00, 0xf4, 0x21, 0x00


	//----- nvinfo : EIATTR_KPARAM_INFO
	.align		4
.L_25:
        /*0078*/ 	.byte	0x04, 0x17
        /*007a*/ 	.short	(.L_27 - .L_26)
.L_26:
        /*007c*/ 	.word	0x00000000
        /*0080*/ 	.short	0x0004
        /*0082*/ 	.short	0x0020
        /*0084*/ 	.byte	0x00, 0xf4, 0x21, 0x00


	//----- nvinfo : EIATTR_KPARAM_INFO
	.align		4
.L_27:
        /*0088*/ 	.byte	0x04, 0x17
        /*008a*/ 	.short	(.L_29 - .L_28)
.L_28:
        /*008c*/ 	.word	0x00000000
        /*0090*/ 	.short	0x0003
        /*0092*/ 	.short	0x0018
        /*0094*/ 	.byte	0x00, 0xf4, 0x21, 0x00


	//----- nvinfo : EIATTR_KPARAM_INFO
	.align		4
.L_29:
        /*0098*/ 	.byte	0x04, 0x17
        /*009a*/ 	.short	(.L_31 - .L_30)
.L_30:
        /*009c*/ 	.word	0x00000000
        /*00a0*/ 	.short	0x0002
        /*00a2*/ 	.short	0x0010
        /*00a4*/ 	.byte	0x00, 0xf4, 0x21, 0x00


	//----- nvinfo : EIATTR_KPARAM_INFO
	.align		4
.L_31:
        /*00a8*/ 	.byte	0x04, 0x17
        /*00aa*/ 	.short	(.L_33 - .L_32)
.L_32:
        /*00ac*/ 	.word	0x00000000
        /*00b0*/ 	.short	0x0001
        /*00b2*/ 	.short	0x0008
        /*00b4*/ 	.byte	0x00, 0xf4, 0x21, 0x00


	//----- nvinfo : EIATTR_KPARAM_INFO
	.align		4
.L_33:
        /*00b8*/ 	.byte	0x04, 0x17
        /*00ba*/ 	.short	(.L_35 - .L_34)
.L_34:
        /*00bc*/ 	.word	0x00000000
        /*00c0*/ 	.short	0x0000
        /*00c2*/ 	.short	0x0000
        /*00c4*/ 	.byte	0x00, 0xf4, 0x21, 0x00


	//----- nvinfo : EIATTR_SPARSE_MMA_MASK
	.align		4
.L_35:
        /*00c8*/ 	.byte	0x03, 0x50
        /*00ca*/ 	.short	0x0000


	//----- nvinfo : EIATTR_MAXREG_COUNT
	.align		4
        /*00cc*/ 	.byte	0x03, 0x1b
        /*00ce*/ 	.short	0x00ff


	//----- nvinfo : EIATTR_EXIT_INSTR_OFFSETS
	.align		4
        /*00d0*/ 	.byte	0x04, 0x1c
        /*00d2*/ 	.short	(.L_37 - .L_36)


	//   ....[0]....
.L_36:
        /*00d4*/ 	.word	0x00000570


	//----- nvinfo : EIATTR_REQNTID
	.align		4
.L_37:
        /*00d8*/ 	.byte	0x04, 0x10
        /*00da*/ 	.short	(.L_39 - .L_38)
.L_38:
        /*00dc*/ 	.word	0x00000080
        /*00e0*/ 	.word	0x00000001
        /*00e4*/ 	.word	0x00000001


	//----- nvinfo : EIATTR_CBANK_PARAM_SIZE
	.align		4
.L_39:
        /*00e8*/ 	.byte	0x03, 0x19
        /*00ea*/ 	.short	0x005c


	//----- nvinfo : EIATTR_PARAM_CBANK
	.align		4
        /*00ec*/ 	.byte	0x04, 0x0a
        /*00ee*/ 	.short	(.L_41 - .L_40)
	.align		4
.L_40:
        /*00f0*/ 	.word	index@(.nv.constant0.triton_poi_fused__native_batch_norm_legit_no_training_add_relu_15)
        /*00f4*/ 	.short	0x0210
        /*00f6*/ 	.short	0x005c


	//----- nvinfo : EIATTR_SW_WAR
	.align		4
.L_41:
        /*00f8*/ 	.byte	0x04, 0x36
        /*00fa*/ 	.short	(.L_43 - .L_42)
.L_42:
        /*00fc*/ 	.word	0x00000008
.L_43:


//--------------------- .nv.callgraph             --------------------------
	.section	.nv.callgraph,"",@"SHT_CUDA_CALLGRAPH"
	.align	4
	.sectionentsize	8
	.align		4
        /*0000*/ 	.word	0x00000000
	.align		4
        /*0004*/ 	.word	0xffffffff
	.align		4
        /*0008*/ 	.word	0x00000000
	.align		4
        /*000c*/ 	.word	0xfffffffe
	.align		4
        /*0010*/ 	.word	0x00000000
	.align		4
        /*0014*/ 	.word	0xfffffffd
	.align		4
        /*0018*/ 	.word	0x00000000
	.align		4
        /*001c*/ 	.word	0xfffffffc


//--------------------- .nv.constant4             --------------------------
	.section	.nv.constant4,"a",@progbits
	.align	8
	.align		8
.nv.constant4:
        /*0000*/ 	.dword	_$_str
	.align		8
        /*0008*/ 	.dword	_$_str_$_2


//--------------------- .text.triton_poi_fused__native_batch_norm_legit_no_training_add_relu_15 --------------------------
	.section	.text.triton_poi_fused__native_batch_norm_legit_no_training_add_relu_15,"ax",@progbits
	.align	128
        .global         triton_poi_fused__native_batch_norm_legit_no_training_add_relu_15
        .type           triton_poi_fused__native_batch_norm_legit_no_training_add_relu_15,@function
        .size           triton_poi_fused__native_batch_norm_legit_no_training_add_relu_15,(.L_x_1 - triton_poi_fused__native_batch_norm_legit_no_training_add_relu_15)
        .other          triton_poi_fused__native_batch_norm_legit_no_training_add_relu_15,@"STO_CUDA_ENTRY STV_DEFAULT"
triton_poi_fused__native_batch_norm_legit_no_training_add_relu_15:
.text.triton_poi_fused__native_batch_norm_legit_no_training_add_relu_15:
[----:B------:R-:W-:Y:S01]  /*0000*/  LDC R1, c[0x0][0x28] ;  /* 0x00000a00ff017b82 */ /* 0x000fe20000000800 */
[----:B------:R-:W1:Y:S07]  /*0010*/  S2R R0, SR_TID.X ;  /* 0x0000000000007919 */ /* 0x000e6e0000002100 */
[----:B------:R-:W2:Y:S01]  /*0020*/  LDC.64 R16, c[0x0][0x250] ;  /* 0x00009400ff107b82 */ /* 0x000ea20000000a00 */
[----:B------:R-:W-:Y:S01]  /*0030*/  ULDC.64 UR4, c[0x0][0x208] ;  /* 0x0000820000047ab9 */ /* 0x000fe20000000a00 */
[----:B------:R-:W3:Y:S06]  /*0040*/  S2R R5, SR_CTAID.X ;  /* 0x0000000000057919 */ /* 0x000eec0000002500 */
[----:B------:R-:W4:Y:S08]  /*0050*/  LDC.64 R18, c[0x0][0x248] ;  /* 0x00009200ff127b82 */ /* 0x000f300000000a00 */
[----:B------:R-:W5:Y:S08]  /*0060*/  LDC.64 R22, c[0x0][0x218] ;  /* 0x00008600ff167b82 */ /* 0x000f700000000a00 */
[----:B------:R-:W4:Y:S01]  /*0070*/  LDC.64 R8, c[0x0][0x240] ;  /* 0x00009000ff087b82 */ /* 0x000f220000000a00 */
[----:B-1----:R-:W-:-:S07]  /*0080*/  SHF.L.U32 R0, R0, 0x1, RZ ;  /* 0x0000000100007819 */ /* 0x002fce00000006ff */
[----:B------:R-:W1:Y:S01]  /*0090*/  LDC.64 R20, c[0x0][0x220] ;  /* 0x00008800ff147b82 */ /* 0x000e620000000a00 */
[----:B---3--:R-:W-:Y:S02]  /*00a0*/  SHF.R.S32.HI R3, RZ, 0x17, R5 ;  /* 0x00000017ff037819 */ /* 0x008fe40000011405 */
[----:B------:R-:W-:Y:S02]  /*00b0*/  LOP3.LUT R0, R0, 0xfe, RZ, 0xc0, !PT ;  /* 0x000000fe00007812 */ /* 0x000fe400078ec0ff */
[----:B------:R-:W-:-:S03]  /*00c0*/  SGXT R3, R3, 0x1 ;  /* 0x000000010303781a */ /* 0x000fc60000000200 */
[----:B------:R-:W3:Y:S01]  /*00d0*/  LDC.64 R14, c[0x0][0x230] ;  /* 0x00008c00ff0e7b82 */ /* 0x000ee20000000a00 */
[----:B------:R-:W-:-:S04]  /*00e0*/  LEA R12, R5, R0, 0x8 ;  /* 0x00000000050c7211 */ /* 0x000fc800078e40ff */
[----:B------:R-:W-:-:S03]  /*00f0*/  LEA.HI R3, R3, R12, RZ, 0x2 ;  /* 0x0000000c03037211 */ /* 0x000fc600078f10ff */
[----:B------:R-:W1:Y:S01]  /*0100*/  LDC.64 R4, c[0x0][0x228] ;  /* 0x00008a00ff047b82 */ /* 0x000e620000000a00 */
[--C-:B------:R-:W-:Y:S02]  /*0110*/  SHF.R.S32.HI R13, RZ, 0x2, R3.reuse ;  /* 0x00000002ff0d7819 */ /* 0x100fe40000011403 */
[----:B------:R-:W-:-:S04]  /*0120*/  SHF.R.S32.HI R0, RZ, 0x1f, R3 ;  /* 0x0000001fff007819 */ /* 0x000fc80000011403 */
[----:B------:R-:W-:Y:S01]  /*0130*/  LEA.HI R0, R0, R13, RZ, 0xb ;  /* 0x0000000d00007211 */ /* 0x000fe200078f58ff */
[----:B------:R-:W3:Y:S03]  /*0140*/  LDC.64 R10, c[0x0][0x238] ;  /* 0x00008e00ff0a7b82 */ /* 0x000ee60000000a00 */
[----:B------:R-:W-:-:S04]  /*0150*/  LOP3.LUT R0, R0, 0xfffff800, RZ, 0xc0, !PT ;  /* 0xfffff80000007812 */ /* 0x000fc800078ec0ff */
[----:B------:R-:W-:Y:S01]  /*0160*/  IADD3 R13, R13, -R0, RZ ;  /* 0x800000000d0d7210 */ /* 0x000fe20007ffe0ff */
[----:B------:R-:W3:Y:S04]  /*0170*/  LDC.64 R6, c[0x0][0x258] ;  /* 0x00009600ff067b82 */ /* 0x000ee80000000a00 */
[----:B--2---:R-:W-:-:S04]  /*0180*/  IMAD.WIDE R16, R13, 0x4, R16 ;  /* 0x000000040d107825 */ /* 0x004fc800078e0210 */
[C---:B01----:R-:W-:Y:S01]  /*0190*/  IMAD.WIDE R4, R13.reuse, 0x4, R4 ;  /* 0x000000040d047825 */ /* 0x043fe200078e0204 */
[----:B------:R-:W0:Y:S01]  /*01a0*/  LDC.64 R2, c[0x0][0x260] ;  /* 0x00009800ff027b82 */ /* 0x000e220000000a00 */
[----:B------:R-:W2:Y:S04]  /*01b0*/  LDG.E.EL R16, desc[UR4][R16.64] ;  /* 0x0000000410107981 */ /* 0x000ea8000c2e1900 */
[----:B------:R5:W2:Y:S01]  /*01c0*/  LDG.E.EL R0, desc[UR4][R4.64] ;  /* 0x0000000404007981 */ /* 0x000aa2000c2e1900 */
[----:B----4-:R-:W-:-:S04]  /*01d0*/  IMAD.WIDE R18, R13, 0x4, R18 ;  /* 0x000000040d127825 */ /* 0x010fc800078e0212 */
[C---:B------:R-:W-:Y:S02]  /*01e0*/  IMAD.WIDE R8, R12.reuse, 0x4, R8 ;  /* 0x000000040c087825 */ /* 0x040fe400078e0208 */
[----:B------:R-:W4:Y:S02]  /*01f0*/  LDG.E.EL R18, desc[UR4][R18.64] ;  /* 0x0000000412127981 */ /* 0x000f24000c2e1900 */
[C---:B------:R-:W-:Y:S02]  /*0200*/  IMAD.WIDE R20, R13.reuse, 0x4, R20 ;  /* 0x000000040d147825 */ /* 0x040fe400078e0214 */
[----:B------:R-:W4:Y:S02]  /*0210*/  LDG.E.64 R8, desc[UR4][R8.64] ;  /* 0x0000000408087981 */ /* 0x000f24000c1e1b00 */
[----:B-----5:R-:W-:Y:S02]  /*0220*/  IMAD.WIDE R4, R12, 0x4, R22 ;  /* 0x000000040c047825 */ /* 0x020fe400078e0216 */
[----:B------:R-:W5:Y:S02]  /*0230*/  LDG.E.EL R17, desc[UR4][R20.64] ;  /* 0x0000000414117981 */ /* 0x000f64000c2e1900 */
[----:B---3--:R-:W-:-:S02]  /*0240*/  IMAD.WIDE R14, R13, 0x4, R14 ;  /* 0x000000040d0e7825 */ /* 0x008fc400078e020e */
[----:B------:R-:W5:Y:S02]  /*0250*/  LDG.E.64 R4, desc[UR4][R4.64] ;  /* 0x0000000404047981 */ /* 0x000f64000c1e1b00 */
[C---:B------:R-:W-:Y:S02]  /*0260*/  IMAD.WIDE R10, R13.reuse, 0x4, R10 ;  /* 0x000000040d0a7825 */ /* 0x040fe400078e020a */
[----:B------:R-:W3:Y:S02]  /*0270*/  LDG.E.EL R14, desc[UR4][R14.64] ;  /* 0x000000040e0e7981 */ /* 0x000ee4000c2e1900 */
[C---:B------:R-:W-:Y:S02]  /*0280*/  IMAD.WIDE R6, R13.reuse, 0x4, R6 ;  /* 0x000000040d067825 */ /* 0x040fe400078e0206 */
[----:B------:R-:W3:Y:S02]  /*0290*/  LDG.E.EL R11, desc[UR4][R10.64] ;  /* 0x000000040a0b7981 */ /* 0x000ee4000c2e1900 */
[----:B0-----:R-:W-:-:S02]  /*02a0*/  IMAD.WIDE R2, R13, 0x4, R2 ;  /* 0x000000040d027825 */ /* 0x001fc400078e0202 */
[----:B------:R0:W3:Y:S04]  /*02b0*/  LDG.E.EL R6, desc[UR4][R6.64] ;  /* 0x0000000406067981 */ /* 0x0000e8000c2e1900 */
[----:B------:R1:W3:Y:S01]  /*02c0*/  LDG.E.EL R13, desc[UR4][R2.64] ;  /* 0x00000004020d7981 */ /* 0x0002e2000c2e1900 */
[----:B0-----:R-:W-:Y:S01]  /*02d0*/  HFMA2.MMA R7, -RZ, RZ, 1.625, 0 ;  /* 0x3e800000ff077435 */ /* 0x001fe200000001ff */
[----:B-1----:R-:W0:Y:S02]  /*02e0*/  LDC.64 R2, c[0x0][0x210] ;  /* 0x00008400ff027b82 */ /* 0x002e240000000a00 */
[----:B0-----:R-:W-:-:S04]  /*02f0*/  IMAD.WIDE R2, R12, 0x4, R2 ;  /* 0x000000040c027825 */ /* 0x001fc800078e0202 */
[----:B--2---:R-:W-:Y:S01]  /*0300*/  FADD R16, R16, 9.9999997473787516356e-06 ;  /* 0x3727c5ac10107421 */ /* 0x004fe20000000000 */
[----:B------:R-:W-:-:S03]  /*0310*/  FADD R0, R0, 9.9999997473787516356e-06 ;  /* 0x3727c5ac00007421 */ /* 0x000fc60000000000 */
[----:B------:R-:W0:Y:S08]  /*0320*/  MUFU.SQRT R20, R16 ;  /* 0x0000001000147308 */ /* 0x000e300000002000 */
[----:B------:R-:W1:Y:S01]  /*0330*/  MUFU.SQRT R19, R0 ;  /* 0x0000000000137308 */ /* 0x000e620000002000 */
[C---:B0-----:R-:W-:Y:S02]  /*0340*/  FSETP.GT.AND P1, PT, R20.reuse, 8.50705917302346158658e+37, PT ;  /* 0x7e8000001400780b */ /* 0x041fe40003f24000 */
[----:B------:R-:W-:-:S02]  /*0350*/  FSETP.GEU.AND P3, PT, R20, 1.175494350822287508e-38, PT ;  /* 0x008000001400780b */ /* 0x000fc40003f6e000 */
[C---:B-1----:R-:W-:Y:S02]  /*0360*/  FSETP.GT.AND P0, PT, R19.reuse, 8.50705917302346158658e+37, PT ;  /* 0x7e8000001300780b */ /* 0x042fe40003f04000 */
[----:B------:R-:W-:-:S07]  /*0370*/  FSETP.GEU.AND P2, PT, R19, 1.175494350822287508e-38, PT ;  /* 0x008000001300780b */ /* 0x000fce0003f4e000 */
[----:B------:R-:W-:-:S04]  /*0380*/  @P1 FMUL R20, R20, 0.25 ;  /* 0x3e80000014141820 */ /* 0x000fc80000400000 */
[----:B------:R-:W-:Y:S01]  /*0390*/  @!P3 FMUL R20, R20, 16777216 ;  /* 0x4b8000001414b820 */ /* 0x000fe20000400000 */
[----:B------:R-:W-:-:S04]  /*03a0*/  @P0 FMUL R19, R19, 0.25 ;  /* 0x3e80000013130820 */ /* 0x000fc80000400000 */
[----:B------:R-:W-:Y:S01]  /*03b0*/  @!P2 FMUL R19, R19, 16777216 ;  /* 0x4b8000001313a820 */ /* 0x000fe20000400000 */
[----:B------:R-:W0:Y:S01]  /*03c0*/  MUFU.RCP R20, R20 ;  /* 0x0000001400147308 */ /* 0x000e220000001000 */
[----:B------:R-:W-:-:S07]  /*03d0*/  FSEL R0, R7, 1, P0 ;  /* 0x3f80000007007808 */ /* 0x000fce0000000000 */
[----:B------:R-:W1:Y:S01]  /*03e0*/  MUFU.RCP R19, R19 ;  /* 0x0000001300137308 */ /* 0x000e620000001000 */
[----:B------:R-:W-:Y:S01]  /*03f0*/  FSEL R7, R7, 1, P1 ;  /* 0x3f80000007077808 */ /* 0x000fe20000800000 */
[----:B------:R-:W-:-:S04]  /*0400*/  @!P2 FMUL R0, R0, 16777216 ;  /* 0x4b8000000000a820 */ /* 0x000fc80000400000 */
[----:B------:R-:W-:Y:S01]  /*0410*/  @!P3 FMUL R7, R7, 16777216 ;  /* 0x4b8000000707b820 */ /* 0x000fe20000400000 */
[--C-:B-----5:R-:W-:Y:S01]  /*0420*/  FADD R15, R4, -R17.reuse ;  /* 0x80000011040f7221 */ /* 0x120fe20000000000 */
[--C-:B----4-:R-:W-:Y:S02]  /*0430*/  FADD R8, R8, -R18.reuse ;  /* 0x8000001208087221 */ /* 0x110fe40000000000 */
[----:B0-----:R-:W-:Y:S01]  /*0440*/  FMUL R7, R20, R7 ;  /* 0x0000000714077220 */ /* 0x001fe20000400000 */
[----:B------:R-:W-:Y:S01]  /*0450*/  FADD R5, R5, -R17 ;  /* 0x8000001105057221 */ /* 0x000fe20000000000 */
[----:B------:R-:W-:Y:S01]  /*0460*/  FADD R18, R9, -R18 ;  /* 0x8000001209127221 */ /* 0x000fe20000000000 */
[----:B-1----:R-:W-:Y:S01]  /*0470*/  FMUL R0, R19, R0 ;  /* 0x0000000013007220 */ /* 0x002fe20000400000 */
[C---:B------:R-:W-:Y:S02]  /*0480*/  FMUL R8, R7.reuse, R8 ;  /* 0x0000000807087220 */ /* 0x040fe40000400000 */
[----:B------:R-:W-:Y:S01]  /*0490*/  FMUL R18, R7, R18 ;  /* 0x0000001207127220 */ /* 0x000fe20000400000 */
[C---:B------:R-:W-:Y:S01]  /*04a0*/  FMUL R15, R0.reuse, R15 ;  /* 0x0000000f000f7220 */ /* 0x040fe20000400000 */
[----:B------:R-:W-:Y:S01]  /*04b0*/  FMUL R0, R0, R5 ;  /* 0x0000000500007220 */ /* 0x000fe20000400000 */
[----:B---3--:R-:W-:-:S02]  /*04c0*/  FFMA R8, R6, R8, R13 ;  /* 0x0000000806087223 */ /* 0x008fc4000000000d */
[C-C-:B------:R-:W-:Y:S01]  /*04d0*/  FFMA R15, R14.reuse, R15, R11.reuse ;  /* 0x0000000f0e0f7223 */ /* 0x140fe2000000000b */
[----:B------:R-:W-:Y:S01]  /*04e0*/  FFMA R11, R14, R0, R11 ;  /* 0x000000000e0b7223 */ /* 0x000fe2000000000b */
[----:B------:R-:W-:-:S03]  /*04f0*/  FFMA R18, R6, R18, R13 ;  /* 0x0000001206127223 */ /* 0x000fc6000000000d */
[----:B------:R-:W-:Y:S01]  /*0500*/  FSETP.GEU.AND P0, PT, R15, -R8, PT ;  /* 0x800000080f00720b */ /* 0x000fe20003f0e000 */
[----:B------:R-:W-:Y:S01]  /*0510*/  FADD R8, R8, R15 ;  /* 0x0000000f08087221 */ /* 0x000fe20000000000 */
[----:B------:R-:W-:Y:S01]  /*0520*/  FADD R0, R18, R11 ;  /* 0x0000000b12007221 */ /* 0x000fe20000000000 */
[----:B------:R-:W-:-:S03]  /*0530*/  FSETP.GEU.AND P1, PT, R11, -R18, PT ;  /* 0x800000120b00720b */ /* 0x000fc60003f2e000 */
[----:B------:R-:W-:Y:S02]  /*0540*/  FSEL R8, R8, RZ, P0 ;  /* 0x000000ff08087208 */ /* 0x000fe40000000000 */
[----:B------:R-:W-:-:S05]  /*0550*/  FSEL R9, R0, RZ, P1 ;  /* 0x000000ff00097208 */ /* 0x000fca0000800000 */
[----:B------:R-:W-:Y:S01]  /*0560*/  STG.E.64 desc[UR4][R2.64], R8 ;  /* 0x0000000802007986 */ /* 0x000fe2000c101b04 */
[----:B------:R-:W-:Y:S05]  /*0570*/  EXIT ;  /* 0x000000000000794d */ /* 0x000fea0003800000 */
.L_x_0:
[----:B------:R-:W-:-:S00]  /*0580*/  BRA `(.L_x_0) ;  /* 0xfffffffc00fc7947 */ /* 0x000fc0000383ffff */
[----:B------:R-:W-:-:S00]  /*0590*/  NOP ;  /* 0x0000000000007918 */ /* 0x000fc00000000000 */
        /* <DEDUP_REMOVED lines=14> */
.L_x_1:


//--------------------- .nv.global.init           --------------------------
	.section	.nv.global.init,"aw",@progbits
.nv.global.init:
	.type		_$_str,@object
	.size		_$_str,(_$_str_$_2 - _$_str)
_$_str:
        /*0000*/ 	.byte	0x5f, 0x5f, 0x43, 0x55, 0x44, 0x41, 0x5f, 0x46, 0x54, 0x5a, 0x00
	.type		_$_str_$_2,@object
	.size		_$_str_$_2,(.L_1 - _$_str_$_2)
_$_str_$_2:
        /*000b*/ 	.byte	0x5f, 0x5f, 0x43, 0x55, 0x44, 0x41, 0x5f, 0x50, 0x52, 0x45, 0x43, 0x5f, 0x53, 0x51, 0x52, 0x54
        /*001b*/ 	.byte	0x00
.L_1:


//--------------------- .nv.constant0.triton_poi_fused__native_batch_norm_legit_no_training_add_relu_15 --------------------------
	.section	.nv.constant0.triton_poi_fused__native_batch_norm_legit_no_training_add_relu_15,"a",@progbits
	.sectionflags	@""
	.align	4
.nv.constant0.triton_poi_fused__native_batch_norm_legit_no_training_add_relu_15:
	.zero		620
